//
// Generated by NVIDIA NVVM Compiler
//
// Compiler Build ID: CL-36424714
// Cuda compilation tools, release 13.0, V13.0.88
// Based on NVVM 20.0.0
//

.version 9.0
.target sm_100
.address_size 64

	// .globl	_Z16prims_pow_kernelPfS_S_
.global .align 4 .b8 base[16384];
.global .align 4 .b8 exp_tile[16384];
.global .align 4 .b8 log_base[16384];
.global .align 4 .b8 product[16384];
.global .align 4 .b8 result[16384];

.visible .entry _Z16prims_pow_kernelPfS_S_(
	.param .u64 .ptr .align 1 _Z16prims_pow_kernelPfS_S__param_0,
	.param .u64 .ptr .align 1 _Z16prims_pow_kernelPfS_S__param_1,
	.param .u64 .ptr .align 1 _Z16prims_pow_kernelPfS_S__param_2
)
{
	.reg .pred 	%p<4>;
	.reg .b32 	%r<10>;
	.reg .b32 	%f<15>;
	.reg .b64 	%rd<21>;

	ld.param.u64 	%rd1, [_Z16prims_pow_kernelPfS_S__param_0];
	ld.param.u64 	%rd2, [_Z16prims_pow_kernelPfS_S__param_1];
	ld.param.u64 	%rd3, [_Z16prims_pow_kernelPfS_S__param_2];
	mov.u32 	%r2, %tid.y;
	mov.u32 	%r3, %ctaid.y;
	mov.u32 	%r4, %ntid.y;
	mul.lo.s32 	%r5, %r3, %r4;
	mov.u32 	%r6, %tid.x;
	mov.u32 	%r7, %ctaid.x;
	mov.u32 	%r8, %ntid.x;
	mad.lo.s32 	%r1, %r7, %r8, %r6;
	or.b32  	%r9, %r5, %r2;
	setp.ne.s32 	%p1, %r9, 0;
	setp.gt.s32 	%p2, %r1, 4095;
	or.pred  	%p3, %p1, %p2;
	@%p3 bra 	$L__BB0_2;
	cvta.to.global.u64 	%rd4, %rd1;
	cvta.to.global.u64 	%rd5, %rd2;
	cvta.to.global.u64 	%rd6, %rd3;
	mul.wide.s32 	%rd7, %r1, 4;
	add.s64 	%rd8, %rd4, %rd7;
	ld.global.f32 	%f1, [%rd8];
	mov.u64 	%rd9, base;
	add.s64 	%rd10, %rd9, %rd7;
	st.global.f32 	[%rd10], %f1;
	add.s64 	%rd11, %rd5, %rd7;
	ld.global.f32 	%f2, [%rd11];
	mov.u64 	%rd12, exp_tile;
	add.s64 	%rd13, %rd12, %rd7;
	st.global.f32 	[%rd13], %f2;
	lg2.approx.f32 	%f3, %f1;
	mul.f32 	%f4, %f3, 0f3F317218;
	mov.u64 	%rd14, log_base;
	add.s64 	%rd15, %rd14, %rd7;
	st.global.f32 	[%rd15], %f4;
	mul.f32 	%f5, %f2, %f4;
	mov.u64 	%rd16, product;
	add.s64 	%rd17, %rd16, %rd7;
	st.global.f32 	[%rd17], %f5;
	mul.f32 	%f6, %f5, 0f3FB8AA3B;
	ex2.approx.f32 	%f7, %f6;
	mov.u64 	%rd18, result;
	add.s64 	%rd19, %rd18, %rd7;
	st.global.f32 	[%rd19], %f7;
	add.s64 	%rd20, %rd6, %rd7;
	st.global.f32 	[%rd20], %f7;
	ld.global.f32 	%f8, [%rd8];
	st.global.f32 	[%rd10], %f8;
	ld.global.f32 	%f9, [%rd11];
	st.global.f32 	[%rd13], %f9;
	lg2.approx.f32 	%f10, %f8;
	mul.f32 	%f11, %f10, 0f3F317218;
	st.global.f32 	[%rd15], %f11;
	mul.f32 	%f12, %f9, %f11;
	st.global.f32 	[%rd17], %f12;
	mul.f32 	%f13, %f12, 0f3FB8AA3B;
	ex2.approx.f32 	%f14, %f13;
	st.global.f32 	[%rd19], %f14;
	st.global.f32 	[%rd20], %f14;
$L__BB0_2:
	ret;

}


// ===== COMPILED SASS (sm_100) =====

	.target	sm_100

	.elftype	@"ET_EXEC"


//--------------------- .note.nv.tkinfo           --------------------------
	.section	.note.nv.tkinfo,"",@"SHT_NOTE"
	.sectionflags	@"SHF_NOTE_NV_TKINFO"
	.tkinfo
        /*0018*/ 	.word	0x00000002
        /*0030*/ 	.string	""
        /*0030*/ 	.string	"ptxas"
        /*0030*/ 	.string	"Cuda compilation tools, release 13.0, V13.0.88"
        /*0030*/ 	.string	"Build cuda_13.0.r13.0/compiler.36424714_0"
        /*0030*/ 	.string	"-arch sm_100 -m 64 "



//--------------------- .note.nv.cuinfo           --------------------------
	.section	.note.nv.cuinfo,"",@"SHT_NOTE"
	.sectionflags	@"SHF_NOTE_NV_CUINFO"
        /*0018*/ 	.short	0x0002
        /*001a*/ 	.short	0x0064
        /*001c*/ 	.short	0x0082
	.zero		2


//--------------------- .nv.info                  --------------------------
	.section	.nv.info,"",@"SHT_CUDA_INFO"
	.align	4


	//----- nvinfo : EIATTR_REGCOUNT
	.align		4
        /*0000*/ 	.byte	0x04, 0x2f
        /*0002*/ 	.short	(.L_6 - .L_5)
	.align		4
.L_5:
        /*0004*/ 	.word	index@(_Z16prims_pow_kernelPfS_S_)
        /*0008*/ 	.word	0x0000001c


	//----- nvinfo : EIATTR_FRAME_SIZE
	.align		4
.L_6:
        /*000c*/ 	.byte	0x04, 0x11
        /*000e*/ 	.short	(.L_8 - .L_7)
	.align		4
.L_7:
        /*0010*/ 	.word	index@(_Z16prims_pow_kernelPfS_S_)
        /*0014*/ 	.word	0x00000000


	//----- nvinfo : EIATTR_MIN_STACK_SIZE
	.align		4
.L_8:
        /*0018*/ 	.byte	0x04, 0x12
        /*001a*/ 	.short	(.L_10 - .L_9)
	.align		4
.L_9:
        /*001c*/ 	.word	index@(_Z16prims_pow_kernelPfS_S_)
        /*0020*/ 	.word	0x00000000
.L_10:


//--------------------- .nv.compat                --------------------------
	.section	.nv.compat,"",@"SHT_CUDA_COMPAT_INFO"
	.align	4
        /*0000*/ 	.byte	0x02, 0x09, 0x00, 0x00, 0x02, 0x02, 0x01, 0x00, 0x02, 0x05, 0x05, 0x00, 0x03, 0x07, 0x01, 0x01
        /*0010*/ 	.byte	0x02, 0x03, 0x00, 0x00, 0x02, 0x06, 0x01, 0x00, 0x04, 0x0b, 0x08, 0x00, 0x01, 0x00, 0x00, 0x00
        /*0020*/ 	.byte	0x00, 0x00, 0x00, 0x00


//--------------------- .nv.info._Z16prims_pow_kernelPfS_S_ --------------------------
	.section	.nv.info._Z16prims_pow_kernelPfS_S_,"",@"SHT_CUDA_INFO"
	.sectionflags	@""
	.align	4


	//----- nvinfo : EIATTR_CUDA_API_VERSION
	.align		4
        /*0000*/ 	.byte	0x04, 0x37
        /*0002*/ 	.short	(.L_12 - .L_11)
.L_11:
        /*0004*/ 	.word	0x00000082


	//----- nvinfo : EIATTR_KPARAM_INFO
	.align		4
.L_12:
        /*0008*/ 	.byte	0x04, 0x17
        /*000a*/ 	.short	(.L_14 - .L_13)
.L_13:
        /*000c*/ 	.word	0x00000000
        /*0010*/ 	.short	0x0002
        /*0012*/ 	.short	0x0010
        /*0014*/ 	.byte	0x00, 0xf5, 0x21, 0x00


	//----- nvinfo : EIATTR_KPARAM_INFO
	.align		4
.L_14:
        /*0018*/ 	.byte	0x04, 0x17
        /*001a*/ 	.short	(.L_16 - .L_15)
.L_15:
        /*001c*/ 	.word	0x00000000
        /*0020*/ 	.short	0x0001
        /*0022*/ 	.short	0x0008
        /*0024*/ 	.byte	0x00, 0xf5, 0x21, 0x00


	//----- nvinfo : EIATTR_KPARAM_INFO
	.align		4
.L_16:
        /*0028*/ 	.byte	0x04, 0x17
        /*002a*/ 	.short	(.L_18 - .L_17)
.L_17:
        /*002c*/ 	.word	0x00000000
        /*0030*/ 	.short	0x0000
        /*0032*/ 	.short	0x0000
        /*0034*/ 	.byte	0x00, 0xf5, 0x21, 0x00


	//----- nvinfo : EIATTR_SPARSE_MMA_MASK
	.align		4
.L_18:
        /*0038*/ 	.byte	0x03, 0x50
        /*003a*/ 	.short	0x0000


	//----- nvinfo : EIATTR_MAXREG_COUNT
	.align		4
        /*003c*/ 	.byte	0x03, 0x1b
        /*003e*/ 	.short	0x00ff


	//----- nvinfo : EIATTR_MERCURY_ISA_VERSION
	.align		4
        /*0040*/ 	.byte	0x03, 0x5f
        /*0042*/ 	.short	0x0101


	//----- nvinfo : EIATTR_VRC_CTA_INIT_COUNT
	.align		4
        /*0044*/ 	.byte	0x02, 0x4a
	.zero		1
	.zero		1


	//----- nvinfo : EIATTR_EXIT_INSTR_OFFSETS
	.align		4
        /*0048*/ 	.byte	0x04, 0x1c
        /*004a*/ 	.short	(.L_20 - .L_19)


	//   ....[0]....
.L_19:
        /*004c*/ 	.word	0x000000b0


	//   ....[1]....
        /*0050*/ 	.word	0x00000430


	//----- nvinfo : EIATTR_CBANK_PARAM_SIZE
	.align		4
.L_20:
        /*0054*/ 	.byte	0x03, 0x19
        /*0056*/ 	.short	0x0018


	//----- nvinfo : EIATTR_PARAM_CBANK
	.align		4
        /*0058*/ 	.byte	0x04, 0x0a
        /*005a*/ 	.short	(.L_22 - .L_21)
	.align		4
.L_21:
        /*005c*/ 	.word	index@(.nv.constant0._Z16prims_pow_kernelPfS_S_)
        /*0060*/ 	.short	0x0380
        /*0062*/ 	.short	0x0018


	//----- nvinfo : EIATTR_SW_WAR
	.align		4
.L_22:
        /*0064*/ 	.byte	0x04, 0x36
        /*0066*/ 	.short	(.L_24 - .L_23)
.L_23:
        /*0068*/ 	.word	0x00000008
.L_24:


//--------------------- .nv.callgraph             --------------------------
	.section	.nv.callgraph,"",@"SHT_CUDA_CALLGRAPH"
	.align	4
	.sectionentsize	8
	.align		4
        /*0000*/ 	.word	0x00000000
	.align		4
        /*0004*/ 	.word	0xffffffff
	.align		4
        /*0008*/ 	.word	0x00000000
	.align		4
        /*000c*/ 	.word	0xfffffffe
	.align		4
        /*0010*/ 	.word	0x00000000
	.align		4
        /*0014*/ 	.word	0xfffffffd
	.align		4
        /*0018*/ 	.word	0x00000000
	.align		4
        /*001c*/ 	.word	0xfffffffc


//--------------------- .nv.constant4             --------------------------
	.section	.nv.constant4,"a",@progbits
	.align	8
	.align		8
.nv.constant4:
        /*0000*/ 	.dword	base
	.align		8
        /*0008*/ 	.dword	exp_tile
	.align		8
        /*0010*/ 	.dword	log_base
	.align		8
        /*0018*/ 	.dword	product
	.align		8
        /*0020*/ 	.dword	result


//--------------------- .text._Z16prims_pow_kernelPfS_S_ --------------------------
	.section	.text._Z16prims_pow_kernelPfS_S_,"ax",@progbits
	.align	128
        .global         _Z16prims_pow_kernelPfS_S_
        .type           _Z16prims_pow_kernelPfS_S_,@function
        .size           _Z16prims_pow_kernelPfS_S_,(.L_x_1 - _Z16prims_pow_kernelPfS_S_)
        .other          _Z16prims_pow_kernelPfS_S_,@"STO_CUDA_ENTRY STV_DEFAULT"
_Z16prims_pow_kernelPfS_S_:
.text._Z16prims_pow_kernelPfS_S_:
[----:B------:R-:W-:Y:S01]  /*0000*/  LDC R1, c[0x0][0x37c] ;  /* 0x0000df00ff017b82 */ /* 0x000fe20000000800 */
[----:B------:R-:W0:Y:S07]  /*0010*/  S2R R19, SR_TID.X ;  /* 0x0000000000137919 */ /* 0x000e2e0000002100 */
[----:B------:R-:W1:Y:S01]  /*0020*/  S2UR UR4, SR_CTAID.Y ;  /* 0x00000000000479c3 */ /* 0x000e620000002600 */
[----:B------:R-:W1:Y:S01]  /*0030*/  LDCU UR5, c[0x0][0x364] ;  /* 0x00006c80ff0577ac */ /* 0x000e620008000800 */
[----:B------:R-:W2:Y:S06]  /*0040*/  S2R R2, SR_TID.Y ;  /* 0x0000000000027919 */ /* 0x000eac0000002200 */
[----:B------:R-:W0:Y:S08]  /*0050*/  S2UR UR6, SR_CTAID.X ;  /* 0x00000000000679c3 */ /* 0x000e300000002500 */
[----:B------:R-:W0:Y:S01]  /*0060*/  LDC R0, c[0x0][0x360] ;  /* 0x0000d800ff007b82 */ /* 0x000e220000000800 */
[----:B-1----:R-:W-:-:S06]  /*0070*/  UIMAD UR4, UR4, UR5, URZ ;  /* 0x00000005040472a4 */ /* 0x002fcc000f8e02ff */
[----:B--2---:R-:W-:Y:S01]  /*0080*/  LOP3.LUT P0, RZ, R2, UR4, RZ, 0xfc, !PT ;  /* 0x0000000402ff7c12 */ /* 0x004fe2000f80fcff */
[----:B0-----:R-:W-:-:S05]  /*0090*/  IMAD R19, R0, UR6, R19 ;  /* 0x0000000600137c24 */ /* 0x001fca000f8e0213 */
[----:B------:R-:W-:-:S13]  /*00a0*/  ISETP.GT.OR P0, PT, R19, 0xfff, P0 ;  /* 0x00000fff1300780c */ /* 0x000fda0000704670 */
[----:B------:R-:W-:Y:S05]  /*00b0*/  @P0 EXIT ;  /* 0x000000000000094d */ /* 0x000fea0003800000 */
[----:B------:R-:W0:Y:S01]  /*00c0*/  LDC.64 R6, c[0x0][0x380] ;  /* 0x0000e000ff067b82 */ /* 0x000e220000000a00 */
[----:B------:R-:W1:Y:S07]  /*00d0*/  LDCU.64 UR4, c[0x0][0x358] ;  /* 0x00006b00ff0477ac */ /* 0x000e6e0008000a00 */
[----:B------:R-:W2:Y:S08]  /*00e0*/  LDC.64 R2, c[0x4][RZ] ;  /* 0x01000000ff027b82 */ /* 0x000eb00000000a00 */
[----:B------:R-:W3:Y:S01]  /*00f0*/  LDC.64 R4, c[0x0][0x388] ;  /* 0x0000e200ff047b82 */ /* 0x000ee20000000a00 */
[----:B0-----:R-:W-:-:S07]  /*0100*/  IMAD.WIDE R6, R19, 0x4, R6 ;  /* 0x0000000413067825 */ /* 0x001fce00078e0206 */
[----:B------:R-:W0:Y:S01]  /*0110*/  LDC.64 R12, c[0x4][0x8] ;  /* 0x01000200ff0c7b82 */ /* 0x000e220000000a00 */
[----:B-1----:R-:W4:Y:S01]  /*0120*/  LDG.E R25, desc[UR4][R6.64] ;  /* 0x0000000406197981 */ /* 0x002f22000c1e1900 */
[----:B--2---:R-:W-:-:S06]  /*0130*/  IMAD.WIDE R2, R19, 0x4, R2 ;  /* 0x0000000413027825 */ /* 0x004fcc00078e0202 */
[----:B------:R-:W1:Y:S01]  /*0140*/  LDC.64 R14, c[0x4][0x10] ;  /* 0x01000400ff0e7b82 */ /* 0x000e620000000a00 */
[----:B---3--:R-:W-:-:S07]  /*0150*/  IMAD.WIDE R4, R19, 0x4, R4 ;  /* 0x0000000413047825 */ /* 0x008fce00078e0204 */
[----:B------:R-:W2:Y:S08]  /*0160*/  LDC.64 R16, c[0x4][0x18] ;  /* 0x01000600ff107b82 */ /* 0x000eb00000000a00 */
[----:B------:R-:W3:Y:S08]  /*0170*/  LDC.64 R8, c[0x4][0x20] ;  /* 0x01000800ff087b82 */ /* 0x000ef00000000a00 */
[----:B------:R-:W5:Y:S01]  /*0180*/  LDC.64 R10, c[0x0][0x390] ;  /* 0x0000e400ff0a7b82 */ /* 0x000f620000000a00 */
[----:B----4-:R4:W-:Y:S04]  /*0190*/  STG.E desc[UR4][R2.64], R25 ;  /* 0x0000001902007986 */ /* 0x0109e8000c101904 */
[----:B------:R-:W5:Y:S01]  /*01a0*/  LDG.E R23, desc[UR4][R4.64] ;  /* 0x0000000404177981 */ /* 0x000f62000c1e1900 */
[----:B------:R-:W-:Y:S01]  /*01b0*/  FSETP.GEU.AND P0, PT, |R25|, 1.175494350822287508e-38, PT ;  /* 0x008000001900780b */ /* 0x000fe20003f0e200 */
[----:B0-----:R-:W-:-:S04]  /*01c0*/  IMAD.WIDE R12, R19, 0x4, R12 ;  /* 0x00000004130c7825 */ /* 0x001fc800078e020c */
[----:B-1----:R-:W-:-:S04]  /*01d0*/  IMAD.WIDE R14, R19, 0x4, R14 ;  /* 0x00000004130e7825 */ /* 0x002fc800078e020e */
[----:B--2---:R-:W-:-:S04]  /*01e0*/  IMAD.WIDE R16, R19, 0x4, R16 ;  /* 0x0000000413107825 */ /* 0x004fc800078e0210 */
[----:B----4-:R-:W-:Y:S01]  /*01f0*/  @!P0 FMUL R25, R25, 16777216 ;  /* 0x4b80000019198820 */ /* 0x010fe20000400000 */
[----:B---3--:R-:W-:-:S03]  /*0200*/  IMAD.WIDE R8, R19, 0x4, R8 ;  /* 0x0000000413087825 */ /* 0x008fc600078e0208 */
[----:B------:R-:W0:Y:S01]  /*0210*/  MUFU.LG2 R0, R25 ;  /* 0x0000001900007308 */ /* 0x000e220000000c00 */
[----:B-----5:R-:W-:-:S04]  /*0220*/  IMAD.WIDE R10, R19, 0x4, R10 ;  /* 0x00000004130a7825 */ /* 0x020fc800078e020a */
[----:B0-----:R-:W-:-:S04]  /*0230*/  @!P0 FADD R0, R0, -24 ;  /* 0xc1c0000000008421 */ /* 0x001fc80000000000 */
[----:B------:R-:W-:-:S04]  /*0240*/  FMUL R0, R0, 0.69314718246459960938 ;  /* 0x3f31721800007820 */ /* 0x000fc80000400000 */
[----:B------:R-:W-:Y:S01]  /*0250*/  FMUL R21, R23, R0 ;  /* 0x0000000017157220 */ /* 0x000fe20000400000 */
[----:B------:R-:W-:Y:S03]  /*0260*/  STG.E desc[UR4][R12.64], R23 ;  /* 0x000000170c007986 */ /* 0x000fe6000c101904 */
[----:B------:R-:W-:Y:S01]  /*0270*/  FMUL R20, R21, 1.4426950216293334961 ;  /* 0x3fb8aa3b15147820 */ /* 0x000fe20000400000 */
[----:B------:R-:W-:Y:S04]  /*0280*/  STG.E desc[UR4][R14.64], R0 ;  /* 0x000000000e007986 */ /* 0x000fe8000c101904 */
[----:B------:R-:W-:Y:S01]  /*0290*/  FSETP.GEU.AND P0, PT, R20, -126, PT ;  /* 0xc2fc00001400780b */ /* 0x000fe20003f0e000 */
[----:B------:R-:W-:-:S12]  /*02a0*/  STG.E desc[UR4][R16.64], R21 ;  /* 0x0000001510007986 */ /* 0x000fd8000c101904 */
[----:B------:R-:W-:-:S04]  /*02b0*/  @!P0 FMUL R20, R20, 0.5 ;  /* 0x3f00000014148820 */ /* 0x000fc80000400000 */
[----:B------:R-:W0:Y:S02]  /*02c0*/  MUFU.EX2 R18, R20 ;  /* 0x0000001400127308 */ /* 0x000e240000000800 */
[----:B0-----:R-:W-:-:S05]  /*02d0*/  @!P0 FMUL R18, R18, R18 ;  /* 0x0000001212128220 */ /* 0x001fca0000400000 */
[----:B------:R-:W-:Y:S04]  /*02e0*/  STG.E desc[UR4][R8.64], R18 ;  /* 0x0000001208007986 */ /* 0x000fe8000c101904 */
[----:B------:R-:W-:Y:S04]  /*02f0*/  STG.E desc[UR4][R10.64], R18 ;  /* 0x000000120a007986 */ /* 0x000fe8000c101904 */
[----:B------:R-:W2:Y:S04]  /*0300*/  LDG.E R19, desc[UR4][R6.64] ;  /* 0x0000000406137981 */ /* 0x000ea8000c1e1900 */
[----:B--2---:R0:W-:Y:S04]  /*0310*/  STG.E desc[UR4][R2.64], R19 ;  /* 0x0000001302007986 */ /* 0x0041e8000c101904 */
[----:B------:R-:W2:Y:S01]  /*0320*/  LDG.E R5, desc[UR4][R4.64] ;  /* 0x0000000404057981 */ /* 0x000ea2000c1e1900 */
[----:B------:R-:W-:-:S13]  /*0330*/  FSETP.GEU.AND P0, PT, |R19|, 1.175494350822287508e-38, PT ;  /* 0x008000001300780b */ /* 0x000fda0003f0e200 */
[----:B0-----:R-:W-:-:S04]  /*0340*/  @!P0 FMUL R19, R19, 16777216 ;  /* 0x4b80000013138820 */ /* 0x001fc80000400000 */
[----:B------:R-:W0:Y:S02]  /*0350*/  MUFU.LG2 R20, R19 ;  /* 0x0000001300147308 */ /* 0x000e240000000c00 */
[----:B0-----:R-:W-:-:S04]  /*0360*/  @!P0 FADD R20, R20, -24 ;  /* 0xc1c0000014148421 */ /* 0x001fc80000000000 */
[----:B------:R-:W-:-:S04]  /*0370*/  FMUL R20, R20, 0.69314718246459960938 ;  /* 0x3f31721814147820 */ /* 0x000fc80000400000 */
[----:B--2---:R-:W-:Y:S01]  /*0380*/  FMUL R21, R5, R20 ;  /* 0x0000001405157220 */ /* 0x004fe20000400000 */
        /* <DEDUP_REMOVED lines=9> */
[----:B------:R-:W-:Y:S01]  /*0420*/  STG.E desc[UR4][R10.64], R3 ;  /* 0x000000030a007986 */ /* 0x000fe2000c101904 */
[----:B------:R-:W-:Y:S05]  /*0430*/  EXIT ;  /* 0x000000000000794d */ /* 0x000fea0003800000 */
.L_x_0:
[----:B------:R-:W-:-:S00]  /*0440*/  BRA `(.L_x_0) ;  /* 0xfffffffc00fc7947 */ /* 0x000fc0000383ffff */
[----:B------:R-:W-:-:S00]  /*0450*/  NOP ;  /* 0x0000000000007918 */ /* 0x000fc00000000000 */
        /* <DEDUP_REMOVED lines=10> */
.L_x_1:


//--------------------- .nv.shared.reserved.0     --------------------------
	.section	.nv.shared.reserved.0,"aw",@nobits
	.weak		__nv_reservedSMEM_offset_0_alias
	.size		__nv_reservedSMEM_offset_0_alias, 0, 64
	.other		__nv_reservedSMEM_offset_0_alias,@"STO_CUDA_RESERVED_SHARED STV_DEFAULT"
__nv_reservedSMEM_offset_0_alias:
	.zero		0
	.zero		64


//--------------------- .nv.global                --------------------------
	.section	.nv.global,"aw",@nobits
	.align	4
.nv.global:
	.type		base,@object
	.size		base,(result - base)
base:
	.zero		16384
	.type		result,@object
	.size		result,(log_base - result)
result:
	.zero		16384
	.type		log_base,@object
	.size		log_base,(product - log_base)
log_base:
	.zero		16384
	.type		product,@object
	.size		product,(exp_tile - product)
product:
	.zero		16384
	.type		exp_tile,@object
	.size		exp_tile,(.L_1 - exp_tile)
exp_tile:
	.zero		16384
.L_1:


//--------------------- .nv.constant0._Z16prims_pow_kernelPfS_S_ --------------------------
	.section	.nv.constant0._Z16prims_pow_kernelPfS_S_,"a",@progbits
	.sectionflags	@""
	.align	4
.nv.constant0._Z16prims_pow_kernelPfS_S_:
	.zero		920


//--------------------- SYMBOLS --------------------------

	.type		.nv.reservedSmem.offset0,@object
	.size		.nv.reservedSmem.offset0,0x4
